	.headerflags	@"EF_CUDA_TEXMODE_UNIFIED EF_CUDA_64BIT_ADDRESS EF_CUDA_SM89 EF_CUDA_VIRTUAL_SM(EF_CUDA_SM89)"
	.elftype	@"ET_EXEC"


//--------------------- .nv.info                  --------------------------
	.section	.nv.info,"",@"SHT_CUDA_INFO"
	.align	4


	//----- nvinfo : EIATTR_REGCOUNT
	.align		4
        /*0000*/ 	.byte	0x04, 0x2f
        /*0002*/ 	.short	(.L_2 - .L_1)
	.align		4
.L_1:
        /*0004*/ 	.word	index@(triton__0d1d2d3d4d5d67de8910de)
        /*0008*/ 	.word	0x0000001d


	//----- nvinfo : EIATTR_MAX_STACK_SIZE
	.align		4
.L_2:
        /*000c*/ 	.byte	0x04, 0x23
        /*000e*/ 	.short	(.L_4 - .L_3)
	.align		4
.L_3:
        /*0010*/ 	.word	index@(triton__0d1d2d3d4d5d67de8910de)
        /*0014*/ 	.word	0x00000000


	//----- nvinfo : EIATTR_MIN_STACK_SIZE
	.align		4
.L_4:
        /*0018*/ 	.byte	0x04, 0x12
        /*001a*/ 	.short	(.L_6 - .L_5)
	.align		4
.L_5:
        /*001c*/ 	.word	index@(triton__0d1d2d3d4d5d67de8910de)
        /*0020*/ 	.word	0x00000000


	//----- nvinfo : EIATTR_FRAME_SIZE
	.align		4
.L_6:
        /*0024*/ 	.byte	0x04, 0x11
        /*0026*/ 	.short	(.L_8 - .L_7)
	.align		4
.L_7:
        /*0028*/ 	.word	index@(triton__0d1d2d3d4d5d67de8910de)
        /*002c*/ 	.word	0x00000000
.L_8:


//--------------------- .nv.info.triton__0d1d2d3d4d5d67de8910de --------------------------
	.section	.nv.info.triton__0d1d2d3d4d5d67de8910de,"",@"SHT_CUDA_INFO"
	.align	4


	//----- nvinfo : EIATTR_CUDA_API_VERSION
	.align		4
        /*0000*/ 	.byte	0x04, 0x37
        /*0002*/ 	.short	(.L_10 - .L_9)
.L_9:
        /*0004*/ 	.word	0x0000007b


	//----- nvinfo : EIATTR_PARAM_CBANK
	.align		4
.L_10:
        /*0008*/ 	.byte	0x04, 0x0a
        /*000a*/ 	.short	(.L_12 - .L_11)
	.align		4
.L_11:
        /*000c*/ 	.word	index@(.nv.constant0.triton__0d1d2d3d4d5d67de8910de)
        /*0010*/ 	.short	0x0160
        /*0012*/ 	.short	0x0044


	//----- nvinfo : EIATTR_CBANK_PARAM_SIZE
	.align		4
.L_12:
        /*0014*/ 	.byte	0x03, 0x19
        /*0016*/ 	.short	0x0044


	//----- nvinfo : EIATTR_KPARAM_INFO
	.align		4
        /*0018*/ 	.byte	0x04, 0x17
        /*001a*/ 	.short	(.L_14 - .L_13)
.L_13:
        /*001c*/ 	.word	0x00000000
        /*0020*/ 	.short	0x000a
        /*0022*/ 	.short	0x0040
        /*0024*/ 	.byte	0x00, 0xf0, 0x11, 0x00


	//----- nvinfo : EIATTR_KPARAM_INFO
	.align		4
.L_14:
        /*0028*/ 	.byte	0x04, 0x17
        /*002a*/ 	.short	(.L_16 - .L_15)
.L_15:
        /*002c*/ 	.word	0x00000000
        /*0030*/ 	.short	0x0009
        /*0032*/ 	.short	0x003c
        /*0034*/ 	.byte	0x00, 0xf0, 0x11, 0x00


	//----- nvinfo : EIATTR_KPARAM_INFO
	.align		4
.L_16:
        /*0038*/ 	.byte	0x04, 0x17
        /*003a*/ 	.short	(.L_18 - .L_17)
.L_17:
        /*003c*/ 	.word	0x00000000
        /*0040*/ 	.short	0x0008
        /*0042*/ 	.short	0x0038
        /*0044*/ 	.byte	0x00, 0xf0, 0x11, 0x00


	//----- nvinfo : EIATTR_KPARAM_INFO
	.align		4
.L_18:
        /*0048*/ 	.byte	0x04, 0x17
        /*004a*/ 	.short	(.L_20 - .L_19)
.L_19:
        /*004c*/ 	.word	0x00000000
        /*0050*/ 	.short	0x0007
        /*0052*/ 	.short	0x0034
        /*0054*/ 	.byte	0x00, 0xf0, 0x11, 0x00


	//----- nvinfo : EIATTR_KPARAM_INFO
	.align		4
.L_20:
        /*0058*/ 	.byte	0x04, 0x17
        /*005a*/ 	.short	(.L_22 - .L_21)
.L_21:
        /*005c*/ 	.word	0x00000000
        /*0060*/ 	.short	0x0006
        /*0062*/ 	.short	0x0030
        /*0064*/ 	.byte	0x00, 0xf0, 0x11, 0x00


	//----- nvinfo : EIATTR_KPARAM_INFO
	.align		4
.L_22:
        /*0068*/ 	.byte	0x04, 0x17
        /*006a*/ 	.short	(.L_24 - .L_23)
.L_23:
        /*006c*/ 	.word	0x00000000
        /*0070*/ 	.short	0x0005
        /*0072*/ 	.short	0x0028
        /*0074*/ 	.byte	0x00, 0xf0, 0x21, 0x00


	//----- nvinfo : EIATTR_KPARAM_INFO
	.align		4
.L_24:
        /*0078*/ 	.byte	0x04, 0x17
        /*007a*/ 	.short	(.L_26 - .L_25)
.L_25:
        /*007c*/ 	.word	0x00000000
        /*0080*/ 	.short	0x0004
        /*0082*/ 	.short	0x0020
        /*0084*/ 	.byte	0x00, 0xf0, 0x21, 0x00


	//----- nvinfo : EIATTR_KPARAM_INFO
	.align		4
.L_26:
        /*0088*/ 	.byte	0x04, 0x17
        /*008a*/ 	.short	(.L_28 - .L_27)
.L_27:
        /*008c*/ 	.word	0x00000000
        /*0090*/ 	.short	0x0003
        /*0092*/ 	.short	0x0018
        /*0094*/ 	.byte	0x00, 0xf0, 0x21, 0x00


	//----- nvinfo : EIATTR_KPARAM_INFO
	.align		4
.L_28:
        /*0098*/ 	.byte	0x04, 0x17
        /*009a*/ 	.short	(.L_30 - .L_29)
.L_29:
        /*009c*/ 	.word	0x00000000
        /*00a0*/ 	.short	0x0002
        /*00a2*/ 	.short	0x0010
        /*00a4*/ 	.byte	0x00, 0xf0, 0x21, 0x00


	//----- nvinfo : EIATTR_KPARAM_INFO
	.align		4
.L_30:
        /*00a8*/ 	.byte	0x04, 0x17
        /*00aa*/ 	.short	(.L_32 - .L_31)
.L_31:
        /*00ac*/ 	.word	0x00000000
        /*00b0*/ 	.short	0x0001
        /*00b2*/ 	.short	0x0008
        /*00b4*/ 	.byte	0x00, 0xf0, 0x21, 0x00


	//----- nvinfo : EIATTR_KPARAM_INFO
	.align		4
.L_32:
        /*00b8*/ 	.byte	0x04, 0x17
        /*00ba*/ 	.short	(.L_34 - .L_33)
.L_33:
        /*00bc*/ 	.word	0x00000000
        /*00c0*/ 	.short	0x0000
        /*00c2*/ 	.short	0x0000
        /*00c4*/ 	.byte	0x00, 0xf0, 0x21, 0x00


	//----- nvinfo : EIATTR_MAXREG_COUNT
	.align		4
.L_34:
        /*00c8*/ 	.byte	0x03, 0x1b
        /*00ca*/ 	.short	0x00ff


	//----- nvinfo : EIATTR_EXIT_INSTR_OFFSETS
	.align		4
        /*00cc*/ 	.byte	0x04, 0x1c
        /*00ce*/ 	.short	(.L_36 - .L_35)


	//   ....[0]....
.L_35:
        /*00d0*/ 	.word	0x00000b50


	//   ....[1]....
        /*00d4*/ 	.word	0x00000b70


	//----- nvinfo : EIATTR_MAX_THREADS
	.align		4
.L_36:
        /*00d8*/ 	.byte	0x04, 0x05
        /*00da*/ 	.short	(.L_38 - .L_37)
.L_37:
        /*00dc*/ 	.word	0x00000100
        /*00e0*/ 	.word	0x00000001
        /*00e4*/ 	.word	0x00000001
.L_38:


//--------------------- .nv.rel.action            --------------------------
	.section	.nv.rel.action,"",@"SHT_CUDA_RELOCINFO"
	.align	8
	.sectionentsize	8
        /*0000*/ 	.byte	0x73, 0x00, 0x00, 0x00, 0x00, 0x00, 0x00, 0x00, 0x00, 0x00, 0x00, 0x11, 0x25, 0x00, 0x05, 0x36


//--------------------- .nv.constant0.triton__0d1d2d3d4d5d67de8910de --------------------------
	.section	.nv.constant0.triton__0d1d2d3d4d5d67de8910de,"a",@progbits
	.align	4
.nv.constant0.triton__0d1d2d3d4d5d67de8910de:
	.zero		420


//--------------------- .text.triton__0d1d2d3d4d5d67de8910de --------------------------
	.section	.text.triton__0d1d2d3d4d5d67de8910de,"ax",@progbits
	.sectioninfo	@"SHI_REGISTERS=29"
	.align	128
        .global         triton__0d1d2d3d4d5d67de8910de
        .type           triton__0d1d2d3d4d5d67de8910de,@function
        .size           triton__0d1d2d3d4d5d67de8910de,(.L_x_1 - triton__0d1d2d3d4d5d67de8910de)
        .other          triton__0d1d2d3d4d5d67de8910de,@"STO_CUDA_ENTRY STV_DEFAULT"
triton__0d1d2d3d4d5d67de8910de:
.text.triton__0d1d2d3d4d5d67de8910de:
[----:B------:R-:W-:-:S02]  /*0000*/  IMAD.MOV.U32 R1, RZ, RZ, c[0x0][0x28] ;  /* 0x00000a00ff017624 */ /* 0x000fc400078e00ff */
[----:B------:R-:W-:Y:S01]  /*0010*/  IABS R11, c[0x0][0x190] ;  /* 0x00006400000b7a13 */ /* 0x000fe20000000000 */
[----:B------:R-:W0:Y:S01]  /*0020*/  S2R R0, SR_TID.X ;  /* 0x0000000000007919 */ /* 0x000e220000002100 */
[----:B------:R-:W-:Y:S01]  /*0030*/  IABS R3, c[0x0][0x194] ;  /* 0x0000650000037a13 */ /* 0x000fe20000000000 */
[----:B------:R-:W-:Y:S01]  /*0040*/  ULDC.64 UR6, c[0x0][0x118] ;  /* 0x0000460000067ab9 */ /* 0x000fe20000000a00 */
[----:B------:R-:W1:Y:S01]  /*0050*/  I2F.RP R2, R11 ;  /* 0x0000000b00027306 */ /* 0x000e620000209400 */
[----:B------:R-:W2:Y:S01]  /*0060*/  S2R R7, SR_CTAID.X ;  /* 0x0000000000077919 */ /* 0x000ea20000002500 */
[----:B------:R-:W-:Y:S01]  /*0070*/  MOV R14, 0x4 ;  /* 0x00000004000e7802 */ /* 0x000fe20000000f00 */
[----:B------:R-:W-:Y:S01]  /*0080*/  ULDC.64 UR4, c[0x0][0x198] ;  /* 0x0000660000047ab9 */ /* 0x000fe20000000a00 */
[----:B------:R-:W-:-:S04]  /*0090*/  MOV R26, RZ ;  /* 0x000000ff001a7202 */ /* 0x000fc80000000f00 */
[----:B------:R-:W3:Y:S08]  /*00a0*/  I2F.RP R9, R3 ;  /* 0x0000000300097306 */ /* 0x000ef00000209400 */
[----:B-1----:R-:W1:Y:S01]  /*00b0*/  MUFU.RCP R2, R2 ;  /* 0x0000000200027308 */ /* 0x002e620000001000 */
[----:B0-----:R-:W-:-:S07]  /*00c0*/  IMAD.SHL.U32 R0, R0, 0x2, RZ ;  /* 0x0000000200007824 */ /* 0x001fce00078e00ff */
[----:B---3--:R-:W-:Y:S01]  /*00d0*/  MUFU.RCP R9, R9 ;  /* 0x0000000900097308 */ /* 0x008fe20000001000 */
[----:B------:R-:W-:-:S05]  /*00e0*/  LOP3.LUT R0, R0, 0x1fe, RZ, 0xc0, !PT ;  /* 0x000001fe00007812 */ /* 0x000fca00078ec0ff */
[----:B--2---:R-:W-:Y:S01]  /*00f0*/  IMAD R0, R7, 0x200, R0 ;  /* 0x0000020007007824 */ /* 0x004fe200078e0200 */
[----:B-1----:R-:W-:-:S04]  /*0100*/  IADD3 R4, R2, 0xffffffe, RZ ;  /* 0x0ffffffe02047810 */ /* 0x002fc80007ffe0ff */
[----:B------:R0:W1:Y:S01]  /*0110*/  F2I.FTZ.U32.TRUNC.NTZ R5, R4 ;  /* 0x0000000400057305 */ /* 0x000062000021f000 */
[----:B------:R-:W-:Y:S02]  /*0120*/  IADD3 R2, R0, 0x1, RZ ;  /* 0x0000000100027810 */ /* 0x000fe40007ffe0ff */
[----:B------:R-:W-:Y:S02]  /*0130*/  IABS R10, R0 ;  /* 0x00000000000a7213 */ /* 0x000fe40000000000 */
[----:B------:R-:W-:Y:S01]  /*0140*/  IABS R8, R2 ;  /* 0x0000000200087213 */ /* 0x000fe20000000000 */
[----:B0-----:R-:W-:Y:S01]  /*0150*/  IMAD.MOV.U32 R4, RZ, RZ, RZ ;  /* 0x000000ffff047224 */ /* 0x001fe200078e00ff */
[----:B-1----:R-:W-:-:S05]  /*0160*/  IADD3 R6, RZ, -R5, RZ ;  /* 0x80000005ff067210 */ /* 0x002fca0007ffe0ff */
[----:B------:R-:W-:-:S04]  /*0170*/  IMAD R7, R6, R11, RZ ;  /* 0x0000000b06077224 */ /* 0x000fc800078e02ff */
[----:B------:R-:W-:-:S06]  /*0180*/  IMAD.HI.U32 R4, R5, R7, R4 ;  /* 0x0000000705047227 */ /* 0x000fcc00078e0004 */
[----:B------:R-:W-:-:S04]  /*0190*/  IMAD.HI.U32 R6, R4, R10, RZ ;  /* 0x0000000a04067227 */ /* 0x000fc800078e00ff */
[----:B------:R-:W-:-:S04]  /*01a0*/  IMAD.HI.U32 R7, R4, R8, RZ ;  /* 0x0000000804077227 */ /* 0x000fc800078e00ff */
[----:B------:R-:W-:Y:S01]  /*01b0*/  IMAD.MOV R4, RZ, RZ, -R6 ;  /* 0x000000ffff047224 */ /* 0x000fe200078e0a06 */
[----:B------:R-:W-:-:S03]  /*01c0*/  IADD3 R5, -R7, RZ, RZ ;  /* 0x000000ff07057210 */ /* 0x000fc60007ffe1ff */
[C---:B------:R-:W-:Y:S02]  /*01d0*/  IMAD R4, R11.reuse, R4, R10 ;  /* 0x000000040b047224 */ /* 0x040fe400078e020a */
[----:B------:R-:W-:Y:S01]  /*01e0*/  IMAD R8, R11, R5, R8 ;  /* 0x000000050b087224 */ /* 0x000fe200078e0208 */
[----:B------:R-:W-:Y:S02]  /*01f0*/  IADD3 R5, R9, 0xffffffe, RZ ;  /* 0x0ffffffe09057810 */ /* 0x000fe40007ffe0ff */
[C---:B------:R-:W-:Y:S02]  /*0200*/  ISETP.GT.U32.AND P2, PT, R11.reuse, R4, PT ;  /* 0x000000040b00720c */ /* 0x040fe40003f44070 */
[----:B------:R-:W-:Y:S02]  /*0210*/  ISETP.GT.U32.AND P0, PT, R11, R8, PT ;  /* 0x000000080b00720c */ /* 0x000fe40003f04070 */
[----:B------:R-:W0:Y:S09]  /*0220*/  F2I.FTZ.U32.TRUNC.NTZ R5, R5 ;  /* 0x0000000500057305 */ /* 0x000e32000021f000 */
[----:B------:R-:W-:-:S02]  /*0230*/  @!P2 IADD3 R4, R4, -R11, RZ ;  /* 0x8000000b0404a210 */ /* 0x000fc40007ffe0ff */
[----:B------:R-:W-:Y:S01]  /*0240*/  @!P0 IMAD.IADD R8, R8, 0x1, -R11 ;  /* 0x0000000108088824 */ /* 0x000fe200078e0a0b */
[----:B------:R-:W-:Y:S02]  /*0250*/  @!P0 IADD3 R7, R7, 0x1, RZ ;  /* 0x0000000107078810 */ /* 0x000fe40007ffe0ff */
[-C--:B------:R-:W-:Y:S02]  /*0260*/  ISETP.GE.U32.AND P4, PT, R4, R11.reuse, PT ;  /* 0x0000000b0400720c */ /* 0x080fe40003f86070 */
[----:B------:R-:W-:Y:S02]  /*0270*/  LOP3.LUT R4, R2, c[0x0][0x190], RZ, 0x3c, !PT ;  /* 0x0000640002047a12 */ /* 0x000fe400078e3cff */
[----:B------:R-:W-:Y:S02]  /*0280*/  LOP3.LUT R2, R0, c[0x0][0x190], RZ, 0x3c, !PT ;  /* 0x0000640000027a12 */ /* 0x000fe400078e3cff */
[----:B------:R-:W-:Y:S01]  /*0290*/  ISETP.GE.U32.AND P3, PT, R8, R11, PT ;  /* 0x0000000b0800720c */ /* 0x000fe20003f66070 */
[----:B0-----:R-:W-:Y:S01]  /*02a0*/  IMAD.MOV R8, RZ, RZ, -R5 ;  /* 0x000000ffff087224 */ /* 0x001fe200078e0a05 */
[----:B------:R-:W-:-:S02]  /*02b0*/  ISETP.GE.AND P0, PT, R2, RZ, PT ;  /* 0x000000ff0200720c */ /* 0x000fc40003f06270 */
[----:B------:R-:W-:Y:S01]  /*02c0*/  ISETP.GE.AND P1, PT, R4, RZ, PT ;  /* 0x000000ff0400720c */ /* 0x000fe20003f26270 */
[----:B------:R-:W-:Y:S01]  /*02d0*/  IMAD R9, R8, R3, RZ ;  /* 0x0000000308097224 */ /* 0x000fe200078e02ff */
[----:B------:R-:W-:Y:S01]  /*02e0*/  @!P2 IADD3 R6, R6, 0x1, RZ ;  /* 0x000000010606a810 */ /* 0x000fe20007ffe0ff */
[----:B------:R-:W-:Y:S01]  /*02f0*/  IMAD.MOV.U32 R4, RZ, RZ, RZ ;  /* 0x000000ffff047224 */ /* 0x000fe200078e00ff */
[----:B------:R-:W-:Y:S02]  /*0300*/  ISETP.NE.AND P2, PT, RZ, c[0x0][0x190], PT ;  /* 0x00006400ff007a0c */ /* 0x000fe40003f45270 */
[----:B------:R-:W-:Y:S01]  /*0310*/  @P4 IADD3 R6, R6, 0x1, RZ ;  /* 0x0000000106064810 */ /* 0x000fe20007ffe0ff */
[----:B------:R-:W-:Y:S01]  /*0320*/  IMAD.HI.U32 R4, R5, R9, R4 ;  /* 0x0000000905047227 */ /* 0x000fe200078e0004 */
[----:B------:R-:W-:Y:S02]  /*0330*/  LOP3.LUT R5, RZ, c[0x0][0x190], RZ, 0x33, !PT ;  /* 0x00006400ff057a12 */ /* 0x000fe400078e33ff */
[----:B------:R-:W-:Y:S01]  /*0340*/  @P3 IADD3 R7, R7, 0x1, RZ ;  /* 0x0000000107073810 */ /* 0x000fe20007ffe0ff */
[----:B------:R-:W-:-:S02]  /*0350*/  @!P0 IMAD.MOV R6, RZ, RZ, -R6 ;  /* 0x000000ffff068224 */ /* 0x000fc400078e0a06 */
[----:B------:R-:W-:Y:S01]  /*0360*/  IMAD.HI.U32 R8, R4, R10, RZ ;  /* 0x0000000a04087227 */ /* 0x000fe200078e00ff */
[----:B------:R-:W-:Y:S02]  /*0370*/  @!P1 IADD3 R7, -R7, RZ, RZ ;  /* 0x000000ff07079210 */ /* 0x000fe40007ffe1ff */
[C---:B------:R-:W-:Y:S01]  /*0380*/  SEL R9, R5.reuse, R6, !P2 ;  /* 0x0000000605097207 */ /* 0x040fe20005000000 */
[----:B------:R-:W-:Y:S01]  /*0390*/  IMAD.MOV R2, RZ, RZ, -R8 ;  /* 0x000000ffff027224 */ /* 0x000fe200078e0a08 */
[----:B------:R-:W-:-:S03]  /*03a0*/  SEL R4, R5, R7, !P2 ;  /* 0x0000000705047207 */ /* 0x000fc60005000000 */
[----:B------:R-:W-:Y:S02]  /*03b0*/  IMAD R10, R3, R2, R10 ;  /* 0x00000002030a7224 */ /* 0x000fe400078e020a */
[----:B------:R-:W-:-:S03]  /*03c0*/  IMAD.HI R2, R9, 0x66666667, RZ ;  /* 0x6666666709027827 */ /* 0x000fc600078e02ff */
[----:B------:R-:W-:Y:S01]  /*03d0*/  ISETP.GT.U32.AND P1, PT, R3, R10, PT ;  /* 0x0000000a0300720c */ /* 0x000fe20003f24070 */
[----:B------:R-:W-:Y:S01]  /*03e0*/  IMAD.HI R6, R4, 0x66666667, RZ ;  /* 0x6666666704067827 */ /* 0x000fe200078e02ff */
[----:B------:R-:W-:-:S04]  /*03f0*/  SHF.R.U32.HI R5, RZ, 0x1f, R2 ;  /* 0x0000001fff057819 */ /* 0x000fc80000011602 */
[----:B------:R-:W-:Y:S02]  /*0400*/  SHF.R.U32.HI R7, RZ, 0x1f, R6 ;  /* 0x0000001fff077819 */ /* 0x000fe40000011606 */
[----:B------:R-:W-:Y:S02]  /*0410*/  LEA.HI.SX32 R2, R2, R5, 0x18 ;  /* 0x0000000502027211 */ /* 0x000fe400078fc2ff */
[----:B------:R-:W-:-:S03]  /*0420*/  LEA.HI.SX32 R7, R6, R7, 0x18 ;  /* 0x0000000706077211 */ /* 0x000fc600078fc2ff */
[----:B------:R-:W-:Y:S01]  /*0430*/  IMAD R2, R2, -0x280, R9 ;  /* 0xfffffd8002027824 */ /* 0x000fe200078e0209 */
[-C--:B------:R-:W-:Y:S01]  /*0440*/  @!P1 IADD3 R10, R10, -R3.reuse, RZ ;  /* 0x800000030a0a9210 */ /* 0x080fe20007ffe0ff */
[----:B------:R-:W-:Y:S01]  /*0450*/  IMAD R4, R7, -0x280, R4 ;  /* 0xfffffd8007047824 */ /* 0x000fe200078e0204 */
[----:B------:R-:W-:Y:S02]  /*0460*/  LOP3.LUT R7, R0, c[0x0][0x194], RZ, 0x3c, !PT ;  /* 0x0000650000077a12 */ /* 0x000fe400078e3cff */
[----:B------:R-:W-:Y:S02]  /*0470*/  PRMT R6, R2, 0x9910, RZ ;  /* 0x0000991002067816 */ /* 0x000fe400000000ff */
[----:B------:R-:W-:Y:S02]  /*0480*/  PRMT R5, R4, 0x9910, RZ ;  /* 0x0000991004057816 */ /* 0x000fe400000000ff */
[----:B------:R-:W-:Y:S01]  /*0490*/  ISETP.GE.U32.AND P0, PT, R10, R3, PT ;  /* 0x000000030a00720c */ /* 0x000fe20003f06070 */
[----:B------:R-:W-:Y:S01]  /*04a0*/  IMAD.MOV.U32 R3, RZ, RZ, R6 ;  /* 0x000000ffff037224 */ /* 0x000fe200078e0006 */
[----:B------:R-:W-:Y:S01]  /*04b0*/  ISETP.GE.AND P2, PT, R7, RZ, PT ;  /* 0x000000ff0700720c */ /* 0x000fe20003f46270 */
[----:B------:R-:W-:Y:S01]  /*04c0*/  IMAD R10, R5, 0x6667, RZ ;  /* 0x00006667050a7824 */ /* 0x000fe200078e02ff */
[----:B------:R-:W-:Y:S01]  /*04d0*/  @!P1 IADD3 R8, R8, 0x1, RZ ;  /* 0x0000000108089810 */ /* 0x000fe20007ffe0ff */
[----:B------:R-:W-:Y:S01]  /*04e0*/  IMAD R6, R3, 0x6667, RZ ;  /* 0x0000666703067824 */ /* 0x000fe200078e02ff */
[----:B------:R-:W-:-:S02]  /*04f0*/  ISETP.NE.AND P1, PT, RZ, c[0x0][0x194], PT ;  /* 0x00006500ff007a0c */ /* 0x000fc40003f25270 */
[----:B------:R-:W-:Y:S02]  /*0500*/  SHF.R.S32.HI R5, RZ, 0x10, R10 ;  /* 0x00000010ff057819 */ /* 0x000fe4000001140a */
[----:B------:R-:W-:Y:S02]  /*0510*/  SHF.R.S32.HI R3, RZ, 0x10, R6 ;  /* 0x00000010ff037819 */ /* 0x000fe40000011406 */
[----:B------:R-:W-:Y:S02]  /*0520*/  LOP3.LUT R5, R5, 0xffff, RZ, 0xc0, !PT ;  /* 0x0000ffff05057812 */ /* 0x000fe400078ec0ff */
[----:B------:R-:W-:Y:S02]  /*0530*/  LOP3.LUT R3, R3, 0xffff, RZ, 0xc0, !PT ;  /* 0x0000ffff03037812 */ /* 0x000fe400078ec0ff */
[----:B------:R-:W-:Y:S02]  /*0540*/  SHF.R.U32.HI R5, RZ, 0xf, R5 ;  /* 0x0000000fff057819 */ /* 0x000fe40000011605 */
[----:B------:R-:W-:-:S02]  /*0550*/  SHF.R.U32.HI R3, RZ, 0xf, R3 ;  /* 0x0000000fff037819 */ /* 0x000fc40000011603 */
[----:B------:R-:W-:Y:S02]  /*0560*/  @P0 IADD3 R8, R8, 0x1, RZ ;  /* 0x0000000108080810 */ /* 0x000fe40007ffe0ff */
[----:B------:R-:W-:Y:S02]  /*0570*/  LEA.HI.SX32 R5, R10, R5, 0xd ;  /* 0x000000050a057211 */ /* 0x000fe400078f6aff */
[----:B------:R-:W-:Y:S01]  /*0580*/  LEA.HI.SX32 R3, R6, R3, 0xd ;  /* 0x0000000306037211 */ /* 0x000fe200078f6aff */
[----:B------:R-:W-:Y:S01]  /*0590*/  @!P2 IMAD.MOV R8, RZ, RZ, -R8 ;  /* 0x000000ffff08a224 */ /* 0x000fe200078e0a08 */
[----:B------:R-:W-:Y:S01]  /*05a0*/  PRMT R5, R5, 0x9910, RZ ;  /* 0x0000991005057816 */ /* 0x000fe200000000ff */
[----:B------:R-:W-:Y:S01]  /*05b0*/  CS2R R6, SRZ ;  /* 0x0000000000067805 */ /* 0x000fe2000001ff00 */
[----:B------:R-:W-:Y:S02]  /*05c0*/  @!P1 LOP3.LUT R8, RZ, c[0x0][0x194], RZ, 0x33, !PT ;  /* 0x00006500ff089a12 */ /* 0x000fe400078e33ff */
[----:B------:R-:W-:-:S02]  /*05d0*/  PRMT R3, R3, 0x9910, RZ ;  /* 0x0000991003037816 */ /* 0x000fc400000000ff */
[----:B------:R-:W-:Y:S01]  /*05e0*/  ISETP.GE.AND P0, PT, R0, c[0x0][0x1a0], PT ;  /* 0x0000680000007a0c */ /* 0x000fe20003f06270 */
[C---:B------:R-:W-:Y:S02]  /*05f0*/  IMAD R15, R8.reuse, 0x20, R5 ;  /* 0x00000020080f7824 */ /* 0x040fe400078e0205 */
[----:B------:R-:W-:Y:S02]  /*0600*/  IMAD R13, R8, 0x20, R3 ;  /* 0x00000020080d7824 */ /* 0x000fe400078e0203 */
[----:B------:R-:W-:-:S04]  /*0610*/  IMAD.WIDE R18, R15, R14, c[0x0][0x170] ;  /* 0x00005c000f127625 */ /* 0x000fc800078e020e */
[----:B------:R-:W-:-:S04]  /*0620*/  IMAD.WIDE R16, R13, R14, c[0x0][0x170] ;  /* 0x00005c000d107625 */ /* 0x000fc800078e020e */
[----:B------:R0:W2:Y:S04]  /*0630*/  @!P0 LDG.E.EL R26, [R18.64] ;  /* 0x00000006121a8981 */ /* 0x0000a8000c2e1900 */
[----:B------:R1:W3:Y:S01]  /*0640*/  @!P0 LDG.E.EL R6, [R16.64] ;  /* 0x0000000610068981 */ /* 0x0002e2000c2e1900 */
[----:B------:R-:W-:Y:S01]  /*0650*/  IMAD.MOV.U32 R3, RZ, RZ, 0x2 ;  /* 0x00000002ff037424 */ /* 0x000fe200078e00ff */
[----:B------:R-:W-:Y:S01]  /*0660*/  MOV R5, RZ ;  /* 0x000000ff00057202 */ /* 0x000fe20000000f00 */
[----:B------:R-:W-:Y:S02]  /*0670*/  IMAD.MOV.U32 R8, RZ, RZ, RZ ;  /* 0x000000ffff087224 */ /* 0x000fe400078e00ff */
[----:B------:R-:W-:Y:S01]  /*0680*/  IMAD.WIDE R10, R0, R3, c[0x0][0x160] ;  /* 0x00005800000a7625 */ /* 0x000fe200078e0203 */
[----:B------:R-:W-:-:S03]  /*0690*/  PRMT R24, RZ, 0x7610, R24 ;  /* 0x00007610ff187816 */ /* 0x000fc60000000018 */
[-C--:B------:R-:W-:Y:S01]  /*06a0*/  IMAD.WIDE R12, R13, R14.reuse, c[0x0][0x168] ;  /* 0x00005a000d0c7625 */ /* 0x080fe200078e020e */
[----:B------:R4:W5:Y:S01]  /*06b0*/  @!P0 LDG.E.EL R8, [R10.64] ;  /* 0x000000060a088981 */ /* 0x000962000c2e1900 */
[----:B------:R-:W-:Y:S02]  /*06c0*/  PRMT R25, RZ, 0x7610, R25 ;  /* 0x00007610ff197816 */ /* 0x000fe40000000019 */
[----:B------:R-:W-:Y:S01]  /*06d0*/  IMAD.WIDE R14, R15, R14, c[0x0][0x168] ;  /* 0x00005a000f0e7625 */ /* 0x000fe200078e020e */
[----:B------:R-:W-:Y:S01]  /*06e0*/  PRMT R9, RZ, 0x7610, R9 ;  /* 0x00007610ff097816 */ /* 0x000fe20000000009 */
[----:B------:R5:W5:Y:S02]  /*06f0*/  @!P0 LDG.E.EL R5, [R12.64] ;  /* 0x000000060c058981 */ /* 0x000b64000c2e1900 */
[CC--:B0-----:R-:W-:Y:S02]  /*0700*/  IMAD.WIDE R18, R4.reuse, R3.reuse, c[0x0][0x178] ;  /* 0x00005e0004127625 */ /* 0x0c1fe400078e0203 */
[----:B------:R-:W5:Y:S02]  /*0710*/  @!P0 LDG.E.EL R7, [R14.64] ;  /* 0x000000060e078981 */ /* 0x000f64000c2e1900 */
[-C--:B------:R-:W-:Y:S01]  /*0720*/  IMAD.WIDE R22, R4, R3.reuse, c[0x0][0x180] ;  /* 0x0000600004167625 */ /* 0x080fe200078e0203 */
[----:B------:R-:W-:Y:S01]  /*0730*/  PRMT R4, RZ, 0x7610, R4 ;  /* 0x00007610ff047816 */ /* 0x000fe20000000004 */
[----:B------:R-:W5:Y:S02]  /*0740*/  @!P0 LDG.E.EL.U16 R24, [R18.64] ;  /* 0x0000000612188981 */ /* 0x000f64000c2e1500 */
[----:B-1----:R-:W-:-:S02]  /*0750*/  IMAD.WIDE R16, R2, R3, c[0x0][0x178] ;  /* 0x00005e0002107625 */ /* 0x002fc400078e0203 */
[----:B------:R-:W5:Y:S02]  /*0760*/  @!P0 LDG.E.EL.U16 R25, [R22.64] ;  /* 0x0000000616198981 */ /* 0x000f64000c2e1500 */
[----:B------:R-:W-:Y:S02]  /*0770*/  IMAD.WIDE R20, R2, R3, c[0x0][0x180] ;  /* 0x0000600002147625 */ /* 0x000fe400078e0203 */
[----:B------:R-:W5:Y:S04]  /*0780*/  @!P0 LDG.E.EL.U16 R9, [R16.64] ;  /* 0x0000000610098981 */ /* 0x000f68000c2e1500 */
[----:B------:R-:W5:Y:S01]  /*0790*/  @!P0 LDG.E.EL.U16 R4, [R20.64] ;  /* 0x0000000614048981 */ /* 0x000f62000c2e1500 */
[----:B------:R-:W-:-:S04]  /*07a0*/  UIMAD UR4, UR4, UR5, URZ ;  /* 0x00000005040472a4 */ /* 0x000fc8000f8e023f */
[----:B------:R-:W-:-:S06]  /*07b0*/  UIMAD UR4, UR4, 0x14, URZ ;  /* 0x00000014040478a4 */ /* 0x000fcc000f8e023f */
[----:B------:R-:W-:-:S04]  /*07c0*/  I2FP.F32.S32 R2, UR4 ;  /* 0x0000000400027c45 */ /* 0x000fc80008201400 */
[----:B------:R-:W-:-:S04]  /*07d0*/  FSETP.GEU.AND P1, PT, R2, RZ, PT ;  /* 0x000000ff0200720b */ /* 0x000fc80003f2e000 */
[----:B------:R-:W-:-:S04]  /*07e0*/  FSEL R2, R2, RZ, P1 ;  /* 0x000000ff02027208 */ /* 0x000fc80000800000 */
[C---:B------:R-:W-:Y:S02]  /*07f0*/  FSETP.GT.AND P1, PT, |R2|.reuse, 8.50705917302346158658e+37, PT ;  /* 0x7e8000000200780b */ /* 0x040fe40003f24200 */
[----:B------:R-:W-:-:S11]  /*0800*/  FSETP.GEU.AND P2, PT, |R2|, 1.175494350822287508e-38, PT ;  /* 0x008000000200780b */ /* 0x000fd60003f4e200 */
[----:B------:R-:W-:-:S04]  /*0810*/  @P1 FMUL R2, R2, 0.25 ;  /* 0x3e80000002021820 */ /* 0x000fc80000400000 */
[----:B------:R-:W-:-:S04]  /*0820*/  @!P2 FMUL R2, R2, 16777216 ;  /* 0x4b8000000202a820 */ /* 0x000fc80000400000 */
[----:B----4-:R-:W0:Y:S01]  /*0830*/  MUFU.RCP R11, R2 ;  /* 0x00000002000b7308 */ /* 0x010e220000001000 */
[----:B--2---:R-:W-:Y:S01]  /*0840*/  @P1 FMUL R26, R26, 0.25 ;  /* 0x3e8000001a1a1820 */ /* 0x004fe20000400000 */
[----:B---3--:R-:W-:-:S03]  /*0850*/  @P1 FMUL R6, R6, 0.25 ;  /* 0x3e80000006061820 */ /* 0x008fc60000400000 */
[----:B------:R-:W-:Y:S01]  /*0860*/  @!P2 FMUL R26, R26, 16777216 ;  /* 0x4b8000001a1aa820 */ /* 0x000fe20000400000 */
[----:B------:R-:W-:-:S03]  /*0870*/  @!P2 FMUL R6, R6, 16777216 ;  /* 0x4b8000000606a820 */ /* 0x000fc60000400000 */
[C---:B0-----:R-:W-:Y:S01]  /*0880*/  FFMA R10, R11.reuse, R26, 9.9999997473787516356e-06 ;  /* 0x3727c5ac0b0a7423 */ /* 0x041fe2000000001a */
[----:B------:R-:W-:-:S05]  /*0890*/  FFMA R6, R11, R6, 9.9999997473787516356e-06 ;  /* 0x3727c5ac0b067423 */ /* 0x000fca0000000006 */
[----:B------:R-:W0:Y:S01]  /*08a0*/  MUFU.RSQ R10, R10 ;  /* 0x0000000a000a7308 */ /* 0x000e220000001400 */
[----:B-----5:R-:W-:-:S07]  /*08b0*/  HADD2.F32 R12, -RZ, R8.H1_H1 ;  /* 0x30000008ff0c7230 */ /* 0x020fce0000004100 */
[----:B------:R-:W1:Y:S01]  /*08c0*/  MUFU.RSQ R6, R6 ;  /* 0x0000000600067308 */ /* 0x000e620000001400 */
[----:B------:R-:W-:Y:S01]  /*08d0*/  HADD2.F32 R8, -RZ, R8.H0_H0 ;  /* 0x20000008ff087230 */ /* 0x000fe20000004100 */
[----:B------:R-:W-:Y:S01]  /*08e0*/  FADD R7, R12, -R7 ;  /* 0x800000070c077221 */ /* 0x000fe20000000000 */
[----:B------:R-:W-:-:S03]  /*08f0*/  HADD2.F32 R24, -RZ, R24.H0_H0 ;  /* 0x20000018ff187230 */ /* 0x000fc60000004100 */
[----:B------:R-:W-:Y:S01]  /*0900*/  FADD R5, R8, -R5 ;  /* 0x8000000508057221 */ /* 0x000fe20000000000 */
[----:B------:R-:W-:Y:S01]  /*0910*/  HADD2.F32 R25, -RZ, R25.H0_H0 ;  /* 0x20000019ff197230 */ /* 0x000fe20000004100 */
[----:B0-----:R-:W-:Y:S01]  /*0920*/  FMUL R7, R10, R7 ;  /* 0x000000070a077220 */ /* 0x001fe20000400000 */
[----:B------:R-:W-:Y:S02]  /*0930*/  HADD2.F32 R9, -RZ, R9.H0_H0 ;  /* 0x20000009ff097230 */ /* 0x000fe40000004100 */
[----:B------:R-:W-:Y:S01]  /*0940*/  HADD2.F32 R4, -RZ, R4.H0_H0 ;  /* 0x20000004ff047230 */ /* 0x000fe20000004100 */
[----:B-1----:R-:W-:Y:S01]  /*0950*/  FMUL R5, R6, R5 ;  /* 0x0000000506057220 */ /* 0x002fe20000400000 */
[----:B------:R-:W-:-:S03]  /*0960*/  FFMA R7, R24, R7, R25 ;  /* 0x0000000718077223 */ /* 0x000fc60000000019 */
[----:B------:R-:W-:Y:S01]  /*0970*/  FFMA R4, R9, R5, R4 ;  /* 0x0000000509047223 */ /* 0x000fe20000000004 */
[----:B------:R-:W-:-:S03]  /*0980*/  FADD R5, RZ, -R7 ;  /* 0x80000007ff057221 */ /* 0x000fc60000000000 */
[----:B------:R-:W-:Y:S01]  /*0990*/  FADD R2, RZ, -R4 ;  /* 0x80000004ff027221 */ /* 0x000fe20000000000 */
[----:B------:R-:W-:-:S03]  /*09a0*/  FMUL R6, R5, 1.4426950216293334961 ;  /* 0x3fb8aa3b05067820 */ /* 0x000fc60000400000 */
[----:B------:R-:W-:Y:S02]  /*09b0*/  FMUL R2, R2, 1.4426950216293334961 ;  /* 0x3fb8aa3b02027820 */ /* 0x000fe40000400000 */
[----:B------:R-:W-:-:S03]  /*09c0*/  FSETP.GEU.AND P2, PT, R6, -126, PT ;  /* 0xc2fc00000600780b */ /* 0x000fc60003f4e000 */
[----:B------:R-:W-:-:S10]  /*09d0*/  FSETP.GEU.AND P1, PT, R2, -126, PT ;  /* 0xc2fc00000200780b */ /* 0x000fd40003f2e000 */
[----:B------:R-:W-:-:S03]  /*09e0*/  @!P2 FMUL R6, R6, 0.5 ;  /* 0x3f0000000606a820 */ /* 0x000fc60000400000 */
[----:B------:R-:W-:Y:S01]  /*09f0*/  @!P1 FMUL R2, R2, 0.5 ;  /* 0x3f00000002029820 */ /* 0x000fe20000400000 */
[----:B------:R-:W0:Y:S08]  /*0a00*/  MUFU.EX2 R8, R6 ;  /* 0x0000000600087308 */ /* 0x000e300000000800 */
[----:B------:R-:W1:Y:S01]  /*0a10*/  MUFU.EX2 R5, R2 ;  /* 0x0000000200057308 */ /* 0x000e620000000800 */
[----:B0-----:R-:W-:-:S04]  /*0a20*/  @!P2 FMUL R8, R8, R8 ;  /* 0x000000080808a220 */ /* 0x001fc80000400000 */
[----:B------:R-:W-:Y:S01]  /*0a30*/  FADD R8, R8, 1 ;  /* 0x3f80000008087421 */ /* 0x000fe20000000000 */
[----:B-1----:R-:W-:-:S04]  /*0a40*/  @!P1 FMUL R5, R5, R5 ;  /* 0x0000000505059220 */ /* 0x002fc80000400000 */
[----:B------:R-:W-:Y:S01]  /*0a50*/  FADD R5, R5, 1 ;  /* 0x3f80000005057421 */ /* 0x000fe20000000000 */
[----:B------:R-:W-:-:S04]  /*0a60*/  FSETP.GT.AND P2, PT, R8, 8.50705917302346158658e+37, PT ;  /* 0x7e8000000800780b */ /* 0x000fc80003f44000 */
[----:B------:R-:W-:-:S09]  /*0a70*/  FSETP.GT.AND P1, PT, R5, 8.50705917302346158658e+37, PT ;  /* 0x7e8000000500780b */ /* 0x000fd20003f24000 */
[----:B------:R-:W-:-:S04]  /*0a80*/  @P2 FMUL R8, R8, 0.25 ;  /* 0x3e80000008082820 */ /* 0x000fc80000400000 */
[----:B------:R-:W-:Y:S02]  /*0a90*/  @P1 FMUL R5, R5, 0.25 ;  /* 0x3e80000005051820 */ /* 0x000fe40000400000 */
[----:B------:R-:W0:Y:S01]  /*0aa0*/  MUFU.RCP R8, R8 ;  /* 0x0000000800087308 */ /* 0x000e220000001000 */
[----:B------:R-:W-:-:S07]  /*0ab0*/  MOV R2, 0x3e800000 ;  /* 0x3e80000000027802 */ /* 0x000fce0000000f00 */
[----:B------:R-:W1:Y:S01]  /*0ac0*/  MUFU.RCP R5, R5 ;  /* 0x0000000500057308 */ /* 0x000e620000001000 */
[C---:B------:R-:W-:Y:S02]  /*0ad0*/  FSEL R9, R2.reuse, 1, P2 ;  /* 0x3f80000002097808 */ /* 0x040fe40001000000 */
[----:B------:R-:W-:-:S03]  /*0ae0*/  FSEL R2, R2, 1, P1 ;  /* 0x3f80000002027808 */ /* 0x000fc60000800000 */
[----:B0-----:R-:W-:-:S04]  /*0af0*/  FMUL R6, R8, R9 ;  /* 0x0000000908067220 */ /* 0x001fc80000400000 */
[----:B------:R-:W-:Y:S01]  /*0b00*/  FMUL R6, R7, R6 ;  /* 0x0000000607067220 */ /* 0x000fe20000400000 */
[----:B-1----:R-:W-:-:S04]  /*0b10*/  FMUL R9, R5, R2 ;  /* 0x0000000205097220 */ /* 0x002fc80000400000 */
[----:B------:R-:W-:Y:S01]  /*0b20*/  FMUL R9, R4, R9 ;  /* 0x0000000904097220 */ /* 0x000fe20000400000 */
[----:B------:R-:W-:-:S04]  /*0b30*/  IMAD.WIDE R2, R0, R3, c[0x0][0x188] ;  /* 0x0000620000027625 */ /* 0x000fc800078e0203 */
[----:B------:R-:W-:Y:S01]  /*0b40*/  F2FP.F16.F32.PACK_AB R9, R6, R9 ;  /* 0x000000090609723e */ /* 0x000fe200000000ff */
[----:B------:R-:W-:Y:S06]  /*0b50*/  @P0 EXIT ;  /* 0x000000000000094d */ /* 0x000fec0003800000 */
[----:B------:R-:W-:Y:S01]  /*0b60*/  STG.E [R2.64], R9 ;  /* 0x0000000902007986 */ /* 0x000fe2000c101906 */
[----:B------:R-:W-:Y:S05]  /*0b70*/  EXIT ;  /* 0x000000000000794d */ /* 0x000fea0003800000 */
.L_x_0:
[----:B------:R-:W-:-:S00]  /*0b80*/  BRA `(.L_x_0) ;  /* 0xfffffff000007947 */ /* 0x000fc0000383ffff */
[----:B------:R-:W-:-:S00]  /*0b90*/  NOP ;  /* 0x0000000000007918 */ /* 0x000fc00000000000 */
        /* <DEDUP_REMOVED lines=14> */
.L_x_1:


//--------------------- .nv.global.init           --------------------------
	.section	.nv.global.init,"aw",@progbits
.nv.global.init:
	.type		_$_str,@object
	.size		_$_str,(.L_0 - _$_str)
_$_str:
        /*0000*/ 	.byte	0x5f, 0x5f, 0x43, 0x55, 0x44, 0x41, 0x5f, 0x46, 0x54, 0x5a, 0x00
.L_0:
